//
// Generated by NVIDIA NVVM Compiler
//
// Compiler Build ID: CL-36424714
// Cuda compilation tools, release 13.0, V13.0.88
// Based on NVVM 20.0.0
//

.version 9.0
.target sm_100
.address_size 64

	// .globl	_Z6warmupPf

.visible .entry _Z6warmupPf(
	.param .u64 .ptr .align 1 _Z6warmupPf_param_0
)
{
	.reg .pred 	%p<2>;
	.reg .b32 	%r<10>;
	.reg .b32 	%f<2>;
	.reg .b64 	%rd<5>;

	ld.param.u64 	%rd1, [_Z6warmupPf_param_0];
	cvta.to.global.u64 	%rd2, %rd1;
	mov.u32 	%r1, %ctaid.x;
	mov.u32 	%r2, %ntid.x;
	mov.u32 	%r3, %tid.x;
	mad.lo.s32 	%r4, %r1, %r2, %r3;
	shr.s32 	%r5, %r4, 31;
	shr.u32 	%r6, %r5, 27;
	add.s32 	%r7, %r4, %r6;
	shr.u32 	%r8, %r7, 5;
	and.b32  	%r9, %r8, 1;
	setp.eq.b32 	%p1, %r9, 1;
	selp.f32 	%f1, 0f43480000, 0f42C80000, %p1;
	mul.wide.s32 	%rd3, %r4, 4;
	add.s64 	%rd4, %rd2, %rd3;
	st.global.f32 	[%rd4], %f1;
	ret;

}
	// .globl	_Z14kernel_no_warpPf
.visible .entry _Z14kernel_no_warpPf(
	.param .u64 .ptr .align 1 _Z14kernel_no_warpPf_param_0
)
{
	.reg .pred 	%p<2>;
	.reg .b32 	%r<6>;
	.reg .b32 	%f<2>;
	.reg .b64 	%rd<5>;

	ld.param.u64 	%rd1, [_Z14kernel_no_warpPf_param_0];
	cvta.to.global.u64 	%rd2, %rd1;
	mov.u32 	%r1, %ctaid.x;
	mov.u32 	%r2, %ntid.x;
	mov.u32 	%r3, %tid.x;
	mad.lo.s32 	%r4, %r1, %r2, %r3;
	and.b32  	%r5, %r4, 1;
	setp.eq.b32 	%p1, %r5, 1;
	selp.f32 	%f1, 0f43480000, 0f42C80000, %p1;
	mul.wide.s32 	%rd3, %r4, 4;
	add.s64 	%rd4, %rd2, %rd3;
	st.global.f32 	[%rd4], %f1;
	ret;

}
	// .globl	_Z15kernel_use_warpPf
.visible .entry _Z15kernel_use_warpPf(
	.param .u64 .ptr .align 1 _Z15kernel_use_warpPf_param_0
)
{
	.reg .pred 	%p<2>;
	.reg .b32 	%r<10>;
	.reg .b32 	%f<2>;
	.reg .b64 	%rd<5>;

	ld.param.u64 	%rd1, [_Z15kernel_use_warpPf_param_0];
	cvta.to.global.u64 	%rd2, %rd1;
	mov.u32 	%r1, %ctaid.x;
	mov.u32 	%r2, %ntid.x;
	mov.u32 	%r3, %tid.x;
	mad.lo.s32 	%r4, %r1, %r2, %r3;
	shr.s32 	%r5, %r4, 31;
	shr.u32 	%r6, %r5, 27;
	add.s32 	%r7, %r4, %r6;
	shr.u32 	%r8, %r7, 5;
	and.b32  	%r9, %r8, 1;
	setp.eq.b32 	%p1, %r9, 1;
	selp.f32 	%f1, 0f43480000, 0f42C80000, %p1;
	mul.wide.s32 	%rd3, %r4, 4;
	add.s64 	%rd4, %rd2, %rd3;
	st.global.f32 	[%rd4], %f1;
	ret;

}


// ===== COMPILED SASS (sm_100) =====

	.target	sm_100

	.elftype	@"ET_EXEC"


//--------------------- .note.nv.tkinfo           --------------------------
	.section	.note.nv.tkinfo,"",@"SHT_NOTE"
	.sectionflags	@"SHF_NOTE_NV_TKINFO"
	.tkinfo
        /*0018*/ 	.word	0x00000002
        /*0030*/ 	.string	""
        /*0030*/ 	.string	"ptxas"
        /*0030*/ 	.string	"Cuda compilation tools, release 13.0, V13.0.88"
        /*0030*/ 	.string	"Build cuda_13.0.r13.0/compiler.36424714_0"
        /*0030*/ 	.string	"-arch sm_100 -m 64 "



//--------------------- .note.nv.cuinfo           --------------------------
	.section	.note.nv.cuinfo,"",@"SHT_NOTE"
	.sectionflags	@"SHF_NOTE_NV_CUINFO"
        /*0018*/ 	.short	0x0002
        /*001a*/ 	.short	0x0064
        /*001c*/ 	.short	0x0082
	.zero		2


//--------------------- .nv.info                  --------------------------
	.section	.nv.info,"",@"SHT_CUDA_INFO"
	.align	4


	//----- nvinfo : EIATTR_REGCOUNT
	.align		4
        /*0000*/ 	.byte	0x04, 0x2f
        /*0002*/ 	.short	(.L_1 - .L_0)
	.align		4
.L_0:
        /*0004*/ 	.word	index@(_Z6warmupPf)
        /*0008*/ 	.word	0x00000008


	//----- nvinfo : EIATTR_FRAME_SIZE
	.align		4
.L_1:
        /*000c*/ 	.byte	0x04, 0x11
        /*000e*/ 	.short	(.L_3 - .L_2)
	.align		4
.L_2:
        /*0010*/ 	.word	index@(_Z6warmupPf)
        /*0014*/ 	.word	0x00000000


	//----- nvinfo : EIATTR_REGCOUNT
	.align		4
.L_3:
        /*0018*/ 	.byte	0x04, 0x2f
        /*001a*/ 	.short	(.L_5 - .L_4)
	.align		4
.L_4:
        /*001c*/ 	.word	index@(_Z14kernel_no_warpPf)
        /*0020*/ 	.word	0x00000008


	//----- nvinfo : EIATTR_FRAME_SIZE
	.align		4
.L_5:
        /*0024*/ 	.byte	0x04, 0x11
        /*0026*/ 	.short	(.L_7 - .L_6)
	.align		4
.L_6:
        /*0028*/ 	.word	index@(_Z14kernel_no_warpPf)
        /*002c*/ 	.word	0x00000000


	//----- nvinfo : EIATTR_REGCOUNT
	.align		4
.L_7:
        /*0030*/ 	.byte	0x04, 0x2f
        /*0032*/ 	.short	(.L_9 - .L_8)
	.align		4
.L_8:
        /*0034*/ 	.word	index@(_Z15kernel_use_warpPf)
        /*0038*/ 	.word	0x00000008


	//----- nvinfo : EIATTR_FRAME_SIZE
	.align		4
.L_9:
        /*003c*/ 	.byte	0x04, 0x11
        /*003e*/ 	.short	(.L_11 - .L_10)
	.align		4
.L_10:
        /*0040*/ 	.word	index@(_Z15kernel_use_warpPf)
        /*0044*/ 	.word	0x00000000


	//----- nvinfo : EIATTR_MIN_STACK_SIZE
	.align		4
.L_11:
        /*0048*/ 	.byte	0x04, 0x12
        /*004a*/ 	.short	(.L_13 - .L_12)
	.align		4
.L_12:
        /*004c*/ 	.word	index@(_Z15kernel_use_warpPf)
        /*0050*/ 	.word	0x00000000


	//----- nvinfo : EIATTR_MIN_STACK_SIZE
	.align		4
.L_13:
        /*0054*/ 	.byte	0x04, 0x12
        /*0056*/ 	.short	(.L_15 - .L_14)
	.align		4
.L_14:
        /*0058*/ 	.word	index@(_Z14kernel_no_warpPf)
        /*005c*/ 	.word	0x00000000


	//----- nvinfo : EIATTR_MIN_STACK_SIZE
	.align		4
.L_15:
        /*0060*/ 	.byte	0x04, 0x12
        /*0062*/ 	.short	(.L_17 - .L_16)
	.align		4
.L_16:
        /*0064*/ 	.word	index@(_Z6warmupPf)
        /*0068*/ 	.word	0x00000000
.L_17:


//--------------------- .nv.compat                --------------------------
	.section	.nv.compat,"",@"SHT_CUDA_COMPAT_INFO"
	.align	4
        /*0000*/ 	.byte	0x02, 0x09, 0x00, 0x00, 0x02, 0x02, 0x01, 0x00, 0x02, 0x05, 0x05, 0x00, 0x03, 0x07, 0x01, 0x01
        /*0010*/ 	.byte	0x02, 0x03, 0x00, 0x00, 0x02, 0x06, 0x01, 0x00, 0x04, 0x0b, 0x08, 0x00, 0x09, 0x00, 0x00, 0x00
        /*0020*/ 	.byte	0x00, 0x00, 0x00, 0x00


//--------------------- .nv.info._Z15kernel_use_warpPf --------------------------
	.section	.nv.info._Z15kernel_use_warpPf,"",@"SHT_CUDA_INFO"
	.sectionflags	@""
	.align	4


	//----- nvinfo : EIATTR_CUDA_API_VERSION
	.align		4
        /*0000*/ 	.byte	0x04, 0x37
        /*0002*/ 	.short	(.L_19 - .L_18)
.L_18:
        /*0004*/ 	.word	0x00000082


	//----- nvinfo : EIATTR_KPARAM_INFO
	.align		4
.L_19:
        /*0008*/ 	.byte	0x04, 0x17
        /*000a*/ 	.short	(.L_21 - .L_20)
.L_20:
        /*000c*/ 	.word	0x00000000
        /*0010*/ 	.short	0x0000
        /*0012*/ 	.short	0x0000
        /*0014*/ 	.byte	0x00, 0xf5, 0x21, 0x00


	//----- nvinfo : EIATTR_SPARSE_MMA_MASK
	.align		4
.L_21:
        /*0018*/ 	.byte	0x03, 0x50
        /*001a*/ 	.short	0x0000


	//----- nvinfo : EIATTR_MAXREG_COUNT
	.align		4
        /*001c*/ 	.byte	0x03, 0x1b
        /*001e*/ 	.short	0x00ff


	//----- nvinfo : EIATTR_MERCURY_ISA_VERSION
	.align		4
        /*0020*/ 	.byte	0x03, 0x5f
        /*0022*/ 	.short	0x0101


	//----- nvinfo : EIATTR_VRC_CTA_INIT_COUNT
	.align		4
        /*0024*/ 	.byte	0x02, 0x4a
	.zero		1
	.zero		1


	//----- nvinfo : EIATTR_EXIT_INSTR_OFFSETS
	.align		4
        /*0028*/ 	.byte	0x04, 0x1c
        /*002a*/ 	.short	(.L_23 - .L_22)


	//   ....[0]....
.L_22:
        /*002c*/ 	.word	0x00000100


	//----- nvinfo : EIATTR_CBANK_PARAM_SIZE
	.align		4
.L_23:
        /*0030*/ 	.byte	0x03, 0x19
        /*0032*/ 	.short	0x0008


	//----- nvinfo : EIATTR_PARAM_CBANK
	.align		4
        /*0034*/ 	.byte	0x04, 0x0a
        /*0036*/ 	.short	(.L_25 - .L_24)
	.align		4
.L_24:
        /*0038*/ 	.word	index@(.nv.constant0._Z15kernel_use_warpPf)
        /*003c*/ 	.short	0x0380
        /*003e*/ 	.short	0x0008


	//----- nvinfo : EIATTR_SW_WAR
	.align		4
.L_25:
        /*0040*/ 	.byte	0x04, 0x36
        /*0042*/ 	.short	(.L_27 - .L_26)
.L_26:
        /*0044*/ 	.word	0x00000008
.L_27:


//--------------------- .nv.info._Z14kernel_no_warpPf --------------------------
	.section	.nv.info._Z14kernel_no_warpPf,"",@"SHT_CUDA_INFO"
	.sectionflags	@""
	.align	4


	//----- nvinfo : EIATTR_CUDA_API_VERSION
	.align		4
        /*0000*/ 	.byte	0x04, 0x37
        /*0002*/ 	.short	(.L_29 - .L_28)
.L_28:
        /*0004*/ 	.word	0x00000082


	//----- nvinfo : EIATTR_KPARAM_INFO
	.align		4
.L_29:
        /*0008*/ 	.byte	0x04, 0x17
        /*000a*/ 	.short	(.L_31 - .L_30)
.L_30:
        /*000c*/ 	.word	0x00000000
        /*0010*/ 	.short	0x0000
        /*0012*/ 	.short	0x0000
        /*0014*/ 	.byte	0x00, 0xf5, 0x21, 0x00


	//----- nvinfo : EIATTR_SPARSE_MMA_MASK
	.align		4
.L_31:
        /*0018*/ 	.byte	0x03, 0x50
        /*001a*/ 	.short	0x0000


	//----- nvinfo : EIATTR_MAXREG_COUNT
	.align		4
        /*001c*/ 	.byte	0x03, 0x1b
        /*001e*/ 	.short	0x00ff


	//----- nvinfo : EIATTR_MERCURY_ISA_VERSION
	.align		4
        /*0020*/ 	.byte	0x03, 0x5f
        /*0022*/ 	.short	0x0101


	//----- nvinfo : EIATTR_VRC_CTA_INIT_COUNT
	.align		4
        /*0024*/ 	.byte	0x02, 0x4a
	.zero		1
	.zero		1


	//----- nvinfo : EIATTR_EXIT_INSTR_OFFSETS
	.align		4
        /*0028*/ 	.byte	0x04, 0x1c
        /*002a*/ 	.short	(.L_33 - .L_32)


	//   ....[0]....
.L_32:
        /*002c*/ 	.word	0x000000d0


	//----- nvinfo : EIATTR_CBANK_PARAM_SIZE
	.align		4
.L_33:
        /*0030*/ 	.byte	0x03, 0x19
        /*0032*/ 	.short	0x0008


	//----- nvinfo : EIATTR_PARAM_CBANK
	.align		4
        /*0034*/ 	.byte	0x04, 0x0a
        /*0036*/ 	.short	(.L_35 - .L_34)
	.align		4
.L_34:
        /*0038*/ 	.word	index@(.nv.constant0._Z14kernel_no_warpPf)
        /*003c*/ 	.short	0x0380
        /*003e*/ 	.short	0x0008


	//----- nvinfo : EIATTR_SW_WAR
	.align		4
.L_35:
        /*0040*/ 	.byte	0x04, 0x36
        /*0042*/ 	.short	(.L_37 - .L_36)
.L_36:
        /*0044*/ 	.word	0x00000008
.L_37:


//--------------------- .nv.info._Z6warmupPf      --------------------------
	.section	.nv.info._Z6warmupPf,"",@"SHT_CUDA_INFO"
	.sectionflags	@""
	.align	4


	//----- nvinfo : EIATTR_CUDA_API_VERSION
	.align		4
        /*0000*/ 	.byte	0x04, 0x37
        /*0002*/ 	.short	(.L_39 - .L_38)
.L_38:
        /*0004*/ 	.word	0x00000082


	//----- nvinfo : EIATTR_KPARAM_INFO
	.align		4
.L_39:
        /*0008*/ 	.byte	0x04, 0x17
        /*000a*/ 	.short	(.L_41 - .L_40)
.L_40:
        /*000c*/ 	.word	0x00000000
        /*0010*/ 	.short	0x0000
        /*0012*/ 	.short	0x0000
        /*0014*/ 	.byte	0x00, 0xf5, 0x21, 0x00


	//----- nvinfo : EIATTR_SPARSE_MMA_MASK
	.align		4
.L_41:
        /*0018*/ 	.byte	0x03, 0x50
        /*001a*/ 	.short	0x0000


	//----- nvinfo : EIATTR_MAXREG_COUNT
	.align		4
        /*001c*/ 	.byte	0x03, 0x1b
        /*001e*/ 	.short	0x00ff


	//----- nvinfo : EIATTR_MERCURY_ISA_VERSION
	.align		4
        /*0020*/ 	.byte	0x03, 0x5f
        /*0022*/ 	.short	0x0101


	//----- nvinfo : EIATTR_VRC_CTA_INIT_COUNT
	.align		4
        /*0024*/ 	.byte	0x02, 0x4a
	.zero		1
	.zero		1


	//----- nvinfo : EIATTR_EXIT_INSTR_OFFSETS
	.align		4
        /*0028*/ 	.byte	0x04, 0x1c
        /*002a*/ 	.short	(.L_43 - .L_42)


	//   ....[0]....
.L_42:
        /*002c*/ 	.word	0x00000100


	//----- nvinfo : EIATTR_CBANK_PARAM_SIZE
	.align		4
.L_43:
        /*0030*/ 	.byte	0x03, 0x19
        /*0032*/ 	.short	0x0008


	//----- nvinfo : EIATTR_PARAM_CBANK
	.align		4
        /*0034*/ 	.byte	0x04, 0x0a
        /*0036*/ 	.short	(.L_45 - .L_44)
	.align		4
.L_44:
        /*0038*/ 	.word	index@(.nv.constant0._Z6warmupPf)
        /*003c*/ 	.short	0x0380
        /*003e*/ 	.short	0x0008


	//----- nvinfo : EIATTR_SW_WAR
	.align		4
.L_45:
        /*0040*/ 	.byte	0x04, 0x36
        /*0042*/ 	.short	(.L_47 - .L_46)
.L_46:
        /*0044*/ 	.word	0x00000008
.L_47:


//--------------------- .nv.callgraph             --------------------------
	.section	.nv.callgraph,"",@"SHT_CUDA_CALLGRAPH"
	.align	4
	.sectionentsize	8
	.align		4
        /*0000*/ 	.word	0x00000000
	.align		4
        /*0004*/ 	.word	0xffffffff
	.align		4
        /*0008*/ 	.word	0x00000000
	.align		4
        /*000c*/ 	.word	0xfffffffe
	.align		4
        /*0010*/ 	.word	0x00000000
	.align		4
        /*0014*/ 	.word	0xfffffffd
	.align		4
        /*0018*/ 	.word	0x00000000
	.align		4
        /*001c*/ 	.word	0xfffffffc


//--------------------- .text._Z15kernel_use_warpPf --------------------------
	.section	.text._Z15kernel_use_warpPf,"ax",@progbits
	.align	128
        .global         _Z15kernel_use_warpPf
        .type           _Z15kernel_use_warpPf,@function
        .size           _Z15kernel_use_warpPf,(.L_x_3 - _Z15kernel_use_warpPf)
        .other          _Z15kernel_use_warpPf,@"STO_CUDA_ENTRY STV_DEFAULT"
_Z15kernel_use_warpPf:
.text._Z15kernel_use_warpPf:
[----:B------:R-:W-:Y:S01]  /*0000*/  LDC R1, c[0x0][0x37c] ;  /* 0x0000df00ff017b82 */ /* 0x000fe20000000800 */
[----:B------:R-:W0:Y:S07]  /*0010*/  S2R R0, SR_TID.X ;  /* 0x0000000000007919 */ /* 0x000e2e0000002100 */
[----:B------:R-:W0:Y:S08]  /*0020*/  S2UR UR4, SR_CTAID.X ;  /* 0x00000000000479c3 */ /* 0x000e300000002500 */
[----:B------:R-:W0:Y:S08]  /*0030*/  LDC R5, c[0x0][0x360] ;  /* 0x0000d800ff057b82 */ /* 0x000e300000000800 */
[----:B------:R-:W1:Y:S01]  /*0040*/  LDC.64 R2, c[0x0][0x380] ;  /* 0x0000e000ff027b82 */ /* 0x000e620000000a00 */
[----:B0-----:R-:W-:Y:S01]  /*0050*/  IMAD R5, R5, UR4, R0 ;  /* 0x0000000405057c24 */ /* 0x001fe2000f8e0200 */
[----:B------:R-:W0:Y:S04]  /*0060*/  LDCU.64 UR4, c[0x0][0x358] ;  /* 0x00006b00ff0477ac */ /* 0x000e280008000a00 */
[----:B------:R-:W-:Y:S01]  /*0070*/  SHF.R.S32.HI R0, RZ, 0x1f, R5 ;  /* 0x0000001fff007819 */ /* 0x000fe20000011405 */
[----:B-1----:R-:W-:-:S03]  /*0080*/  IMAD.WIDE R2, R5, 0x4, R2 ;  /* 0x0000000405027825 */ /* 0x002fc600078e0202 */
[----:B------:R-:W-:-:S04]  /*0090*/  LEA.HI R0, R0, R5, RZ, 0x5 ;  /* 0x0000000500007211 */ /* 0x000fc800078f28ff */
[----:B------:R-:W-:-:S04]  /*00a0*/  SHF.R.U32.HI R0, RZ, 0x5, R0 ;  /* 0x00000005ff007819 */ /* 0x000fc80000011600 */
[----:B------:R-:W-:-:S04]  /*00b0*/  LOP3.LUT R0, R0, 0x1, RZ, 0xc0, !PT ;  /* 0x0000000100007812 */ /* 0x000fc800078ec0ff */
[----:B------:R-:W-:Y:S01]  /*00c0*/  ISETP.NE.U32.AND P0, PT, R0, 0x1, PT ;  /* 0x000000010000780c */ /* 0x000fe20003f05070 */
[----:B------:R-:W-:-:S05]  /*00d0*/  IMAD.MOV.U32 R0, RZ, RZ, 0x43480000 ;  /* 0x43480000ff007424 */ /* 0x000fca00078e00ff */
[----:B------:R-:W-:-:S05]  /*00e0*/  FSEL R5, R0, 100, !P0 ;  /* 0x42c8000000057808 */ /* 0x000fca0004000000 */
[----:B0-----:R-:W-:Y:S01]  /*00f0*/  STG.E desc[UR4][R2.64], R5 ;  /* 0x0000000502007986 */ /* 0x001fe2000c101904 */
[----:B------:R-:W-:Y:S05]  /*0100*/  EXIT ;  /* 0x000000000000794d */ /* 0x000fea0003800000 */
.L_x_0:
[----:B------:R-:W-:-:S00]  /*0110*/  BRA `(.L_x_0) ;  /* 0xfffffffc00fc7947 */ /* 0x000fc0000383ffff */
[----:B------:R-:W-:-:S00]  /*0120*/  NOP ;  /* 0x0000000000007918 */ /* 0x000fc00000000000 */
        /* <DEDUP_REMOVED lines=13> */
.L_x_3:


//--------------------- .text._Z14kernel_no_warpPf --------------------------
	.section	.text._Z14kernel_no_warpPf,"ax",@progbits
	.align	128
        .global         _Z14kernel_no_warpPf
        .type           _Z14kernel_no_warpPf,@function
        .size           _Z14kernel_no_warpPf,(.L_x_4 - _Z14kernel_no_warpPf)
        .other          _Z14kernel_no_warpPf,@"STO_CUDA_ENTRY STV_DEFAULT"
_Z14kernel_no_warpPf:
.text._Z14kernel_no_warpPf:
[----:B------:R-:W-:Y:S01]  /*0000*/  LDC R1, c[0x0][0x37c] ;  /* 0x0000df00ff017b82 */ /* 0x000fe20000000800 */
[----:B------:R-:W0:Y:S07]  /*0010*/  S2R R0, SR_TID.X ;  /* 0x0000000000007919 */ /* 0x000e2e0000002100 */
[----:B------:R-:W0:Y:S08]  /*0020*/  S2UR UR4, SR_CTAID.X ;  /* 0x00000000000479c3 */ /* 0x000e300000002500 */
[----:B------:R-:W0:Y:S08]  /*0030*/  LDC R5, c[0x0][0x360] ;  /* 0x0000d800ff057b82 */ /* 0x000e300000000800 */
[----:B------:R-:W1:Y:S01]  /*0040*/  LDC.64 R2, c[0x0][0x380] ;  /* 0x0000e000ff027b82 */ /* 0x000e620000000a00 */
[----:B0-----:R-:W-:Y:S01]  /*0050*/  IMAD R5, R5, UR4, R0 ;  /* 0x0000000405057c24 */ /* 0x001fe2000f8e0200 */
[----:B------:R-:W0:Y:S04]  /*0060*/  LDCU.64 UR4, c[0x0][0x358] ;  /* 0x00006b00ff0477ac */ /* 0x000e280008000a00 */
[C---:B------:R-:W-:Y:S01]  /*0070*/  LOP3.LUT R0, R5.reuse, 0x1, RZ, 0xc0, !PT ;  /* 0x0000000105007812 */ /* 0x040fe200078ec0ff */
[----:B-1----:R-:W-:-:S03]  /*0080*/  IMAD.WIDE R2, R5, 0x4, R2 ;  /* 0x0000000405027825 */ /* 0x002fc600078e0202 */
[----:B------:R-:W-:Y:S01]  /*0090*/  ISETP.NE.U32.AND P0, PT, R0, 0x1, PT ;  /* 0x000000010000780c */ /* 0x000fe20003f05070 */
[----:B------:R-:W-:-:S05]  /*00a0*/  HFMA2 R0, -RZ, RZ, 3.640625, 0 ;  /* 0x43480000ff007431 */ /* 0x000fca00000001ff */
[----:B------:R-:W-:-:S05]  /*00b0*/  FSEL R5, R0, 100, !P0 ;  /* 0x42c8000000057808 */ /* 0x000fca0004000000 */
[----:B0-----:R-:W-:Y:S01]  /*00c0*/  STG.E desc[UR4][R2.64], R5 ;  /* 0x0000000502007986 */ /* 0x001fe2000c101904 */
[----:B------:R-:W-:Y:S05]  /*00d0*/  EXIT ;  /* 0x000000000000794d */ /* 0x000fea0003800000 */
.L_x_1:
        /* <DEDUP_REMOVED lines=10> */
.L_x_4:


//--------------------- .text._Z6warmupPf         --------------------------
	.section	.text._Z6warmupPf,"ax",@progbits
	.align	128
        .global         _Z6warmupPf
        .type           _Z6warmupPf,@function
        .size           _Z6warmupPf,(.L_x_5 - _Z6warmupPf)
        .other          _Z6warmupPf,@"STO_CUDA_ENTRY STV_DEFAULT"
_Z6warmupPf:
.text._Z6warmupPf:
        /* <DEDUP_REMOVED lines=17> */
.L_x_2:
        /* <DEDUP_REMOVED lines=15> */
.L_x_5:


//--------------------- .nv.shared.reserved.0     --------------------------
	.section	.nv.shared.reserved.0,"aw",@nobits
	.weak		__nv_reservedSMEM_offset_0_alias
	.size		__nv_reservedSMEM_offset_0_alias, 0, 64
	.other		__nv_reservedSMEM_offset_0_alias,@"STO_CUDA_RESERVED_SHARED STV_DEFAULT"
__nv_reservedSMEM_offset_0_alias:
	.zero		0
	.zero		64


//--------------------- .nv.constant0._Z15kernel_use_warpPf --------------------------
	.section	.nv.constant0._Z15kernel_use_warpPf,"a",@progbits
	.sectionflags	@""
	.align	4
.nv.constant0._Z15kernel_use_warpPf:
	.zero		904


//--------------------- .nv.constant0._Z14kernel_no_warpPf --------------------------
	.section	.nv.constant0._Z14kernel_no_warpPf,"a",@progbits
	.sectionflags	@""
	.align	4
.nv.constant0._Z14kernel_no_warpPf:
	.zero		904


//--------------------- .nv.constant0._Z6warmupPf --------------------------
	.section	.nv.constant0._Z6warmupPf,"a",@progbits
	.sectionflags	@""
	.align	4
.nv.constant0._Z6warmupPf:
	.zero		904


//--------------------- SYMBOLS --------------------------

	.type		.nv.reservedSmem.offset0,@object
	.size		.nv.reservedSmem.offset0,0x4
